//
// Generated by NVIDIA NVVM Compiler
//
// Compiler Build ID: CL-36424714
// Cuda compilation tools, release 13.0, V13.0.88
// Based on NVVM 20.0.0
//

.version 9.0
.target sm_100
.address_size 64

	// .globl	_Z11processDataPfii
.global .align 4 .b8 __cudart_i2opi_f[24] = {65, 144, 67, 60, 153, 149, 98, 219, 192, 221, 52, 245, 209, 87, 39, 252, 41, 21, 68, 78, 110, 131, 249, 162};

.visible .entry _Z11processDataPfii(
	.param .u64 .ptr .align 1 _Z11processDataPfii_param_0,
	.param .u32 _Z11processDataPfii_param_1,
	.param .u32 _Z11processDataPfii_param_2
)
{
	.local .align 4 .b8 	__local_depot0[28];
	.reg .b64 	%SP;
	.reg .b64 	%SPL;
	.reg .pred 	%p<10>;
	.reg .b32 	%r<46>;
	.reg .b32 	%f<34>;
	.reg .b64 	%rd<25>;
	.reg .b64 	%fd<3>;

	mov.u64 	%SPL, __local_depot0;
	ld.param.u64 	%rd10, [_Z11processDataPfii_param_0];
	ld.param.u32 	%r17, [_Z11processDataPfii_param_1];
	ld.param.u32 	%r16, [_Z11processDataPfii_param_2];
	add.u64 	%rd1, %SPL, 0;
	mov.u32 	%r18, %ctaid.x;
	mov.u32 	%r19, %ntid.x;
	mov.u32 	%r20, %tid.x;
	mad.lo.s32 	%r1, %r18, %r19, %r20;
	setp.ge.s32 	%p1, %r1, %r17;
	@%p1 bra 	$L__BB0_10;
	cvta.to.global.u64 	%rd12, %rd10;
	mul.wide.s32 	%rd13, %r1, 4;
	add.s64 	%rd2, %rd12, %rd13;
	ld.global.f32 	%f8, [%rd2];
	cvt.rn.f32.s32 	%f9, %r16;
	add.f32 	%f10, %f9, 0f3F800000;
	mul.f32 	%f1, %f10, %f8;
	cvt.rn.f32.s32 	%f11, %r1;
	mul.f32 	%f2, %f11, 0f3A83126F;
	mul.f32 	%f12, %f2, 0f3F22F983;
	cvt.rni.s32.f32 	%r45, %f12;
	cvt.rn.f32.s32 	%f13, %r45;
	fma.rn.f32 	%f14, %f13, 0fBFC90FDA, %f2;
	fma.rn.f32 	%f15, %f13, 0fB3A22168, %f14;
	fma.rn.f32 	%f33, %f13, 0fA7C234C5, %f15;
	abs.f32 	%f4, %f2;
	setp.ltu.f32 	%p2, %f4, 0f47CE4780;
	@%p2 bra 	$L__BB0_9;
	setp.neu.f32 	%p3, %f4, 0f7F800000;
	@%p3 bra 	$L__BB0_4;
	mov.f32 	%f18, 0f00000000;
	mul.rn.f32 	%f33, %f2, %f18;
	mov.b32 	%r45, 0;
	bra.uni 	$L__BB0_9;
$L__BB0_4:
	mov.b32 	%r3, %f2;
	shl.b32 	%r22, %r3, 8;
	or.b32  	%r4, %r22, -2147483648;
	mov.b64 	%rd24, 0;
	mov.b32 	%r42, 0;
	mov.u64 	%rd22, __cudart_i2opi_f;
	mov.u64 	%rd23, %rd1;
$L__BB0_5:
	.pragma "nounroll";
	ld.global.nc.u32 	%r23, [%rd22];
	mad.wide.u32 	%rd16, %r23, %r4, %rd24;
	shr.u64 	%rd24, %rd16, 32;
	st.local.u32 	[%rd23], %rd16;
	add.s32 	%r42, %r42, 1;
	add.s64 	%rd23, %rd23, 4;
	add.s64 	%rd22, %rd22, 4;
	setp.ne.s32 	%p4, %r42, 6;
	@%p4 bra 	$L__BB0_5;
	shr.u32 	%r24, %r3, 23;
	st.local.u32 	[%rd1+24], %rd24;
	and.b32  	%r7, %r24, 31;
	and.b32  	%r25, %r24, 224;
	add.s32 	%r26, %r25, -128;
	shr.u32 	%r27, %r26, 5;
	mul.wide.u32 	%rd17, %r27, 4;
	sub.s64 	%rd9, %rd1, %rd17;
	ld.local.u32 	%r43, [%rd9+24];
	ld.local.u32 	%r44, [%rd9+20];
	setp.eq.s32 	%p5, %r7, 0;
	@%p5 bra 	$L__BB0_8;
	shf.l.wrap.b32 	%r43, %r44, %r43, %r7;
	ld.local.u32 	%r28, [%rd9+16];
	shf.l.wrap.b32 	%r44, %r28, %r44, %r7;
$L__BB0_8:
	shr.u32 	%r29, %r43, 30;
	shf.l.wrap.b32 	%r30, %r44, %r43, 2;
	shl.b32 	%r31, %r44, 2;
	shr.u32 	%r32, %r30, 31;
	add.s32 	%r33, %r32, %r29;
	neg.s32 	%r34, %r33;
	setp.lt.s32 	%p6, %r3, 0;
	selp.b32 	%r45, %r34, %r33, %p6;
	xor.b32  	%r35, %r30, %r3;
	shr.s32 	%r36, %r30, 31;
	xor.b32  	%r37, %r36, %r30;
	xor.b32  	%r38, %r36, %r31;
	cvt.u64.u32 	%rd18, %r37;
	shl.b64 	%rd19, %rd18, 32;
	cvt.u64.u32 	%rd20, %r38;
	or.b64  	%rd21, %rd19, %rd20;
	cvt.rn.f64.s64 	%fd1, %rd21;
	mul.f64 	%fd2, %fd1, 0d3BF921FB54442D19;
	cvt.rn.f32.f64 	%f16, %fd2;
	neg.f32 	%f17, %f16;
	setp.lt.s32 	%p7, %r35, 0;
	selp.f32 	%f33, %f17, %f16, %p7;
$L__BB0_9:
	mul.rn.f32 	%f19, %f33, %f33;
	and.b32  	%r40, %r45, 1;
	setp.eq.b32 	%p8, %r40, 1;
	selp.f32 	%f20, 0f3F800000, %f33, %p8;
	fma.rn.f32 	%f21, %f19, %f20, 0f00000000;
	fma.rn.f32 	%f22, %f19, 0f37CBAC00, 0fBAB607ED;
	selp.f32 	%f23, %f22, 0fB94D4153, %p8;
	selp.f32 	%f24, 0f3D2AAABB, 0f3C0885E4, %p8;
	fma.rn.f32 	%f25, %f23, %f19, %f24;
	selp.f32 	%f26, 0fBEFFFFFF, 0fBE2AAAA8, %p8;
	fma.rn.f32 	%f27, %f25, %f19, %f26;
	fma.rn.f32 	%f28, %f27, %f21, %f20;
	and.b32  	%r41, %r45, 2;
	setp.eq.s32 	%p9, %r41, 0;
	mov.f32 	%f29, 0f00000000;
	sub.f32 	%f30, %f29, %f28;
	selp.f32 	%f31, %f28, %f30, %p9;
	add.f32 	%f32, %f1, %f31;
	st.global.f32 	[%rd2], %f32;
$L__BB0_10:
	ret;

}
	// .globl	_Z10verifyDataPfS_Pbi
.visible .entry _Z10verifyDataPfS_Pbi(
	.param .u64 .ptr .align 1 _Z10verifyDataPfS_Pbi_param_0,
	.param .u64 .ptr .align 1 _Z10verifyDataPfS_Pbi_param_1,
	.param .u64 .ptr .align 1 _Z10verifyDataPfS_Pbi_param_2,
	.param .u32 _Z10verifyDataPfS_Pbi_param_3
)
{
	.reg .pred 	%p<3>;
	.reg .b16 	%rs<2>;
	.reg .b32 	%r<6>;
	.reg .b32 	%f<5>;
	.reg .b64 	%rd<10>;

	ld.param.u64 	%rd1, [_Z10verifyDataPfS_Pbi_param_0];
	ld.param.u64 	%rd2, [_Z10verifyDataPfS_Pbi_param_1];
	ld.param.u64 	%rd3, [_Z10verifyDataPfS_Pbi_param_2];
	ld.param.u32 	%r2, [_Z10verifyDataPfS_Pbi_param_3];
	mov.u32 	%r3, %ctaid.x;
	mov.u32 	%r4, %ntid.x;
	mov.u32 	%r5, %tid.x;
	mad.lo.s32 	%r1, %r3, %r4, %r5;
	setp.ge.s32 	%p1, %r1, %r2;
	@%p1 bra 	$L__BB1_3;
	cvta.to.global.u64 	%rd4, %rd1;
	cvta.to.global.u64 	%rd5, %rd2;
	mul.wide.s32 	%rd6, %r1, 4;
	add.s64 	%rd7, %rd4, %rd6;
	ld.global.f32 	%f1, [%rd7];
	add.s64 	%rd8, %rd5, %rd6;
	ld.global.f32 	%f2, [%rd8];
	sub.f32 	%f3, %f1, %f2;
	abs.f32 	%f4, %f3;
	setp.leu.f32 	%p2, %f4, 0f3727C5AC;
	@%p2 bra 	$L__BB1_3;
	cvta.to.global.u64 	%rd9, %rd3;
	mov.b16 	%rs1, 0;
	st.global.u8 	[%rd9], %rs1;
$L__BB1_3:
	ret;

}
	// .globl	_Z9addArraysPfS_i
.visible .entry _Z9addArraysPfS_i(
	.param .u64 .ptr .align 1 _Z9addArraysPfS_i_param_0,
	.param .u64 .ptr .align 1 _Z9addArraysPfS_i_param_1,
	.param .u32 _Z9addArraysPfS_i_param_2
)
{
	.reg .pred 	%p<2>;
	.reg .b32 	%r<6>;
	.reg .b32 	%f<4>;
	.reg .b64 	%rd<8>;

	ld.param.u64 	%rd1, [_Z9addArraysPfS_i_param_0];
	ld.param.u64 	%rd2, [_Z9addArraysPfS_i_param_1];
	ld.param.u32 	%r2, [_Z9addArraysPfS_i_param_2];
	mov.u32 	%r3, %ctaid.x;
	mov.u32 	%r4, %ntid.x;
	mov.u32 	%r5, %tid.x;
	mad.lo.s32 	%r1, %r3, %r4, %r5;
	setp.ge.s32 	%p1, %r1, %r2;
	@%p1 bra 	$L__BB2_2;
	cvta.to.global.u64 	%rd3, %rd2;
	cvta.to.global.u64 	%rd4, %rd1;
	mul.wide.s32 	%rd5, %r1, 4;
	add.s64 	%rd6, %rd3, %rd5;
	ld.global.f32 	%f1, [%rd6];
	add.s64 	%rd7, %rd4, %rd5;
	ld.global.f32 	%f2, [%rd7];
	add.f32 	%f3, %f1, %f2;
	st.global.f32 	[%rd7], %f3;
$L__BB2_2:
	ret;

}


// ===== COMPILED SASS (sm_100) =====

	.target	sm_100

	.elftype	@"ET_EXEC"


//--------------------- .note.nv.tkinfo           --------------------------
	.section	.note.nv.tkinfo,"",@"SHT_NOTE"
	.sectionflags	@"SHF_NOTE_NV_TKINFO"
	.tkinfo
        /*0018*/ 	.word	0x00000002
        /*0030*/ 	.string	""
        /*0030*/ 	.string	"ptxas"
        /*0030*/ 	.string	"Cuda compilation tools, release 13.0, V13.0.88"
        /*0030*/ 	.string	"Build cuda_13.0.r13.0/compiler.36424714_0"
        /*0030*/ 	.string	"-arch sm_100 -m 64 "



//--------------------- .note.nv.cuinfo           --------------------------
	.section	.note.nv.cuinfo,"",@"SHT_NOTE"
	.sectionflags	@"SHF_NOTE_NV_CUINFO"
        /*0018*/ 	.short	0x0002
        /*001a*/ 	.short	0x0064
        /*001c*/ 	.short	0x0082
	.zero		2


//--------------------- .nv.info                  --------------------------
	.section	.nv.info,"",@"SHT_CUDA_INFO"
	.align	4


	//----- nvinfo : EIATTR_REGCOUNT
	.align		4
        /*0000*/ 	.byte	0x04, 0x2f
        /*0002*/ 	.short	(.L_2 - .L_1)
	.align		4
.L_1:
        /*0004*/ 	.word	index@(_Z11processDataPfii)
        /*0008*/ 	.word	0x00000014


	//----- nvinfo : EIATTR_FRAME_SIZE
	.align		4
.L_2:
        /*000c*/ 	.byte	0x04, 0x11
        /*000e*/ 	.short	(.L_4 - .L_3)
	.align		4
.L_3:
        /*0010*/ 	.word	index@(_Z11processDataPfii)
        /*0014*/ 	.word	0x00000000


	//----- nvinfo : EIATTR_REGCOUNT
	.align		4
.L_4:
        /*0018*/ 	.byte	0x04, 0x2f
        /*001a*/ 	.short	(.L_6 - .L_5)
	.align		4
.L_5:
        /*001c*/ 	.word	index@(_Z10verifyDataPfS_Pbi)
        /*0020*/ 	.word	0x0000000a


	//----- nvinfo : EIATTR_FRAME_SIZE
	.align		4
.L_6:
        /*0024*/ 	.byte	0x04, 0x11
        /*0026*/ 	.short	(.L_8 - .L_7)
	.align		4
.L_7:
        /*0028*/ 	.word	index@(_Z10verifyDataPfS_Pbi)
        /*002c*/ 	.word	0x00000000


	//----- nvinfo : EIATTR_REGCOUNT
	.align		4
.L_8:
        /*0030*/ 	.byte	0x04, 0x2f
        /*0032*/ 	.short	(.L_10 - .L_9)
	.align		4
.L_9:
        /*0034*/ 	.word	index@(_Z9addArraysPfS_i)
        /*0038*/ 	.word	0x0000000a


	//----- nvinfo : EIATTR_FRAME_SIZE
	.align		4
.L_10:
        /*003c*/ 	.byte	0x04, 0x11
        /*003e*/ 	.short	(.L_12 - .L_11)
	.align		4
.L_11:
        /*0040*/ 	.word	index@(_Z9addArraysPfS_i)
        /*0044*/ 	.word	0x00000000


	//----- nvinfo : EIATTR_MIN_STACK_SIZE
	.align		4
.L_12:
        /*0048*/ 	.byte	0x04, 0x12
        /*004a*/ 	.short	(.L_14 - .L_13)
	.align		4
.L_13:
        /*004c*/ 	.word	index@(_Z9addArraysPfS_i)
        /*0050*/ 	.word	0x00000000


	//----- nvinfo : EIATTR_MIN_STACK_SIZE
	.align		4
.L_14:
        /*0054*/ 	.byte	0x04, 0x12
        /*0056*/ 	.short	(.L_16 - .L_15)
	.align		4
.L_15:
        /*0058*/ 	.word	index@(_Z10verifyDataPfS_Pbi)
        /*005c*/ 	.word	0x00000000


	//----- nvinfo : EIATTR_MIN_STACK_SIZE
	.align		4
.L_16:
        /*0060*/ 	.byte	0x04, 0x12
        /*0062*/ 	.short	(.L_18 - .L_17)
	.align		4
.L_17:
        /*0064*/ 	.word	index@(_Z11processDataPfii)
        /*0068*/ 	.word	0x00000000
.L_18:


//--------------------- .nv.compat                --------------------------
	.section	.nv.compat,"",@"SHT_CUDA_COMPAT_INFO"
	.align	4
        /*0000*/ 	.byte	0x02, 0x09, 0x00, 0x00, 0x02, 0x02, 0x01, 0x00, 0x02, 0x05, 0x05, 0x00, 0x03, 0x07, 0x01, 0x01
        /*0010*/ 	.byte	0x02, 0x03, 0x00, 0x00, 0x02, 0x06, 0x01, 0x00, 0x04, 0x0b, 0x08, 0x00, 0x01, 0x00, 0x00, 0x00
        /*0020*/ 	.byte	0x00, 0x00, 0x00, 0x00


//--------------------- .nv.info._Z9addArraysPfS_i --------------------------
	.section	.nv.info._Z9addArraysPfS_i,"",@"SHT_CUDA_INFO"
	.sectionflags	@""
	.align	4


	//----- nvinfo : EIATTR_CUDA_API_VERSION
	.align		4
        /*0000*/ 	.byte	0x04, 0x37
        /*0002*/ 	.short	(.L_20 - .L_19)
.L_19:
        /*0004*/ 	.word	0x00000082


	//----- nvinfo : EIATTR_KPARAM_INFO
	.align		4
.L_20:
        /*0008*/ 	.byte	0x04, 0x17
        /*000a*/ 	.short	(.L_22 - .L_21)
.L_21:
        /*000c*/ 	.word	0x00000000
        /*0010*/ 	.short	0x0002
        /*0012*/ 	.short	0x0010
        /*0014*/ 	.byte	0x00, 0xf0, 0x11, 0x00


	//----- nvinfo : EIATTR_KPARAM_INFO
	.align		4
.L_22:
        /*0018*/ 	.byte	0x04, 0x17
        /*001a*/ 	.short	(.L_24 - .L_23)
.L_23:
        /*001c*/ 	.word	0x00000000
        /*0020*/ 	.short	0x0001
        /*0022*/ 	.short	0x0008
        /*0024*/ 	.byte	0x00, 0xf5, 0x21, 0x00


	//----- nvinfo : EIATTR_KPARAM_INFO
	.align		4
.L_24:
        /*0028*/ 	.byte	0x04, 0x17
        /*002a*/ 	.short	(.L_26 - .L_25)
.L_25:
        /*002c*/ 	.word	0x00000000
        /*0030*/ 	.short	0x0000
        /*0032*/ 	.short	0x0000
        /*0034*/ 	.byte	0x00, 0xf5, 0x21, 0x00


	//----- nvinfo : EIATTR_SPARSE_MMA_MASK
	.align		4
.L_26:
        /*0038*/ 	.byte	0x03, 0x50
        /*003a*/ 	.short	0x0000


	//----- nvinfo : EIATTR_MAXREG_COUNT
	.align		4
        /*003c*/ 	.byte	0x03, 0x1b
        /*003e*/ 	.short	0x00ff


	//----- nvinfo : EIATTR_MERCURY_ISA_VERSION
	.align		4
        /*0040*/ 	.byte	0x03, 0x5f
        /*0042*/ 	.short	0x0101


	//----- nvinfo : EIATTR_VRC_CTA_INIT_COUNT
	.align		4
        /*0044*/ 	.byte	0x02, 0x4a
	.zero		1
	.zero		1


	//----- nvinfo : EIATTR_EXIT_INSTR_OFFSETS
	.align		4
        /*0048*/ 	.byte	0x04, 0x1c
        /*004a*/ 	.short	(.L_28 - .L_27)


	//   ....[0]....
.L_27:
        /*004c*/ 	.word	0x00000070


	//   ....[1]....
        /*0050*/ 	.word	0x00000110


	//----- nvinfo : EIATTR_CBANK_PARAM_SIZE
	.align		4
.L_28:
        /*0054*/ 	.byte	0x03, 0x19
        /*0056*/ 	.short	0x0014


	//----- nvinfo : EIATTR_PARAM_CBANK
	.align		4
        /*0058*/ 	.byte	0x04, 0x0a
        /*005a*/ 	.short	(.L_30 - .L_29)
	.align		4
.L_29:
        /*005c*/ 	.word	index@(.nv.constant0._Z9addArraysPfS_i)
        /*0060*/ 	.short	0x0380
        /*0062*/ 	.short	0x0014


	//----- nvinfo : EIATTR_SW_WAR
	.align		4
.L_30:
        /*0064*/ 	.byte	0x04, 0x36
        /*0066*/ 	.short	(.L_32 - .L_31)
.L_31:
        /*0068*/ 	.word	0x00000008
.L_32:


//--------------------- .nv.info._Z10verifyDataPfS_Pbi --------------------------
	.section	.nv.info._Z10verifyDataPfS_Pbi,"",@"SHT_CUDA_INFO"
	.sectionflags	@""
	.align	4


	//----- nvinfo : EIATTR_CUDA_API_VERSION
	.align		4
        /*0000*/ 	.byte	0x04, 0x37
        /*0002*/ 	.short	(.L_34 - .L_33)
.L_33:
        /*0004*/ 	.word	0x00000082


	//----- nvinfo : EIATTR_KPARAM_INFO
	.align		4
.L_34:
        /*0008*/ 	.byte	0x04, 0x17
        /*000a*/ 	.short	(.L_36 - .L_35)
.L_35:
        /*000c*/ 	.word	0x00000000
        /*0010*/ 	.short	0x0003
        /*0012*/ 	.short	0x0018
        /*0014*/ 	.byte	0x00, 0xf0, 0x11, 0x00


	//----- nvinfo : EIATTR_KPARAM_INFO
	.align		4
.L_36:
        /*0018*/ 	.byte	0x04, 0x17
        /*001a*/ 	.short	(.L_38 - .L_37)
.L_37:
        /*001c*/ 	.word	0x00000000
        /*0020*/ 	.short	0x0002
        /*0022*/ 	.short	0x0010
        /*0024*/ 	.byte	0x00, 0xf5, 0x21, 0x00


	//----- nvinfo : EIATTR_KPARAM_INFO
	.align		4
.L_38:
        /*0028*/ 	.byte	0x04, 0x17
        /*002a*/ 	.short	(.L_40 - .L_39)
.L_39:
        /*002c*/ 	.word	0x00000000
        /*0030*/ 	.short	0x0001
        /*0032*/ 	.short	0x0008
        /*0034*/ 	.byte	0x00, 0xf5, 0x21, 0x00


	//----- nvinfo : EIATTR_KPARAM_INFO
	.align		4
.L_40:
        /*0038*/ 	.byte	0x04, 0x17
        /*003a*/ 	.short	(.L_42 - .L_41)
.L_41:
        /*003c*/ 	.word	0x00000000
        /*0040*/ 	.short	0x0000
        /*0042*/ 	.short	0x0000
        /*0044*/ 	.byte	0x00, 0xf5, 0x21, 0x00


	//----- nvinfo : EIATTR_SPARSE_MMA_MASK
	.align		4
.L_42:
        /*0048*/ 	.byte	0x03, 0x50
        /*004a*/ 	.short	0x0000


	//----- nvinfo : EIATTR_MAXREG_COUNT
	.align		4
        /*004c*/ 	.byte	0x03, 0x1b
        /*004e*/ 	.short	0x00ff


	//----- nvinfo : EIATTR_MERCURY_ISA_VERSION
	.align		4
        /*0050*/ 	.byte	0x03, 0x5f
        /*0052*/ 	.short	0x0101


	//----- nvinfo : EIATTR_VRC_CTA_INIT_COUNT
	.align		4
        /*0054*/ 	.byte	0x02, 0x4a
	.zero		1
	.zero		1


	//----- nvinfo : EIATTR_EXIT_INSTR_OFFSETS
	.align		4
        /*0058*/ 	.byte	0x04, 0x1c
        /*005a*/ 	.short	(.L_44 - .L_43)


	//   ....[0]....
.L_43:
        /*005c*/ 	.word	0x00000070


	//   ....[1]....
        /*0060*/ 	.word	0x00000110


	//   ....[2]....
        /*0064*/ 	.word	0x00000140


	//----- nvinfo : EIATTR_CBANK_PARAM_SIZE
	.align		4
.L_44:
        /*0068*/ 	.byte	0x03, 0x19
        /*006a*/ 	.short	0x001c


	//----- nvinfo : EIATTR_PARAM_CBANK
	.align		4
        /*006c*/ 	.byte	0x04, 0x0a
        /*006e*/ 	.short	(.L_46 - .L_45)
	.align		4
.L_45:
        /*0070*/ 	.word	index@(.nv.constant0._Z10verifyDataPfS_Pbi)
        /*0074*/ 	.short	0x0380
        /*0076*/ 	.short	0x001c


	//----- nvinfo : EIATTR_SW_WAR
	.align		4
.L_46:
        /*0078*/ 	.byte	0x04, 0x36
        /*007a*/ 	.short	(.L_48 - .L_47)
.L_47:
        /*007c*/ 	.word	0x00000008
.L_48:


//--------------------- .nv.info._Z11processDataPfii --------------------------
	.section	.nv.info._Z11processDataPfii,"",@"SHT_CUDA_INFO"
	.sectionflags	@""
	.align	4


	//----- nvinfo : EIATTR_CUDA_API_VERSION
	.align		4
        /*0000*/ 	.byte	0x04, 0x37
        /*0002*/ 	.short	(.L_50 - .L_49)
.L_49:
        /*0004*/ 	.word	0x00000082


	//----- nvinfo : EIATTR_KPARAM_INFO
	.align		4
.L_50:
        /*0008*/ 	.byte	0x04, 0x17
        /*000a*/ 	.short	(.L_52 - .L_51)
.L_51:
        /*000c*/ 	.word	0x00000000
        /*0010*/ 	.short	0x0002
        /*0012*/ 	.short	0x000c
        /*0014*/ 	.byte	0x00, 0xf0, 0x11, 0x00


	//----- nvinfo : EIATTR_KPARAM_INFO
	.align		4
.L_52:
        /*0018*/ 	.byte	0x04, 0x17
        /*001a*/ 	.short	(.L_54 - .L_53)
.L_53:
        /*001c*/ 	.word	0x00000000
        /*0020*/ 	.short	0x0001
        /*0022*/ 	.short	0x0008
        /*0024*/ 	.byte	0x00, 0xf0, 0x11, 0x00


	//----- nvinfo : EIATTR_KPARAM_INFO
	.align		4
.L_54:
        /*0028*/ 	.byte	0x04, 0x17
        /*002a*/ 	.short	(.L_56 - .L_55)
.L_55:
        /*002c*/ 	.word	0x00000000
        /*0030*/ 	.short	0x0000
        /*0032*/ 	.short	0x0000
        /*0034*/ 	.byte	0x00, 0xf5, 0x21, 0x00


	//----- nvinfo : EIATTR_SPARSE_MMA_MASK
	.align		4
.L_56:
        /*0038*/ 	.byte	0x03, 0x50
        /*003a*/ 	.short	0x0000


	//----- nvinfo : EIATTR_MAXREG_COUNT
	.align		4
        /*003c*/ 	.byte	0x03, 0x1b
        /*003e*/ 	.short	0x00ff


	//----- nvinfo : EIATTR_MERCURY_ISA_VERSION
	.align		4
        /*0040*/ 	.byte	0x03, 0x5f
        /*0042*/ 	.short	0x0101


	//----- nvinfo : EIATTR_VRC_CTA_INIT_COUNT
	.align		4
        /*0044*/ 	.byte	0x02, 0x4a
	.zero		1
	.zero		1


	//----- nvinfo : EIATTR_EXIT_INSTR_OFFSETS
	.align		4
        /*0048*/ 	.byte	0x04, 0x1c
        /*004a*/ 	.short	(.L_58 - .L_57)


	//   ....[0]....
.L_57:
        /*004c*/ 	.word	0x00000070


	//   ....[1]....
        /*0050*/ 	.word	0x000008f0


	//----- nvinfo : EIATTR_CRS_STACK_SIZE
	.align		4
.L_58:
        /*0054*/ 	.byte	0x04, 0x1e
        /*0056*/ 	.short	(.L_60 - .L_59)
.L_59:
        /*0058*/ 	.word	0x00000000


	//----- nvinfo : EIATTR_CBANK_PARAM_SIZE
	.align		4
.L_60:
        /*005c*/ 	.byte	0x03, 0x19
        /*005e*/ 	.short	0x0010


	//----- nvinfo : EIATTR_PARAM_CBANK
	.align		4
        /*0060*/ 	.byte	0x04, 0x0a
        /*0062*/ 	.short	(.L_62 - .L_61)
	.align		4
.L_61:
        /*0064*/ 	.word	index@(.nv.constant0._Z11processDataPfii)
        /*0068*/ 	.short	0x0380
        /*006a*/ 	.short	0x0010


	//----- nvinfo : EIATTR_SW_WAR
	.align		4
.L_62:
        /*006c*/ 	.byte	0x04, 0x36
        /*006e*/ 	.short	(.L_64 - .L_63)
.L_63:
        /*0070*/ 	.word	0x00000008
.L_64:


//--------------------- .nv.callgraph             --------------------------
	.section	.nv.callgraph,"",@"SHT_CUDA_CALLGRAPH"
	.align	4
	.sectionentsize	8
	.align		4
        /*0000*/ 	.word	0x00000000
	.align		4
        /*0004*/ 	.word	0xffffffff
	.align		4
        /*0008*/ 	.word	0x00000000
	.align		4
        /*000c*/ 	.word	0xfffffffe
	.align		4
        /*0010*/ 	.word	0x00000000
	.align		4
        /*0014*/ 	.word	0xfffffffd
	.align		4
        /*0018*/ 	.word	0x00000000
	.align		4
        /*001c*/ 	.word	0xfffffffc


//--------------------- .nv.constant4             --------------------------
	.section	.nv.constant4,"a",@progbits
	.align	8
	.align		8
.nv.constant4:
        /*0000*/ 	.dword	__cudart_i2opi_f


//--------------------- .text._Z9addArraysPfS_i   --------------------------
	.section	.text._Z9addArraysPfS_i,"ax",@progbits
	.align	128
        .global         _Z9addArraysPfS_i
        .type           _Z9addArraysPfS_i,@function
        .size           _Z9addArraysPfS_i,(.L_x_8 - _Z9addArraysPfS_i)
        .other          _Z9addArraysPfS_i,@"STO_CUDA_ENTRY STV_DEFAULT"
_Z9addArraysPfS_i:
.text._Z9addArraysPfS_i:
[----:B------:R-:W-:Y:S01]  /*0000*/  LDC R1, c[0x0][0x37c] ;  /* 0x0000df00ff017b82 */ /* 0x000fe20000000800 */
[----:B------:R-:W0:Y:S07]  /*0010*/  S2R R0, SR_TID.X ;  /* 0x0000000000007919 */ /* 0x000e2e0000002100 */
[----:B------:R-:W0:Y:S01]  /*0020*/  S2UR UR4, SR_CTAID.X ;  /* 0x00000000000479c3 */ /* 0x000e220000002500 */
[----:B------:R-:W1:Y:S07]  /*0030*/  LDCU UR5, c[0x0][0x390] ;  /* 0x00007200ff0577ac */ /* 0x000e6e0008000800 */
[----:B------:R-:W0:Y:S02]  /*0040*/  LDC R7, c[0x0][0x360] ;  /* 0x0000d800ff077b82 */ /* 0x000e240000000800 */
[----:B0-----:R-:W-:-:S05]  /*0050*/  IMAD R7, R7, UR4, R0 ;  /* 0x0000000407077c24 */ /* 0x001fca000f8e0200 */
[----:B-1----:R-:W-:-:S13]  /*0060*/  ISETP.GE.AND P0, PT, R7, UR5, PT ;  /* 0x0000000507007c0c */ /* 0x002fda000bf06270 */
[----:B------:R-:W-:Y:S05]  /*0070*/  @P0 EXIT ;  /* 0x000000000000094d */ /* 0x000fea0003800000 */
[----:B------:R-:W0:Y:S01]  /*0080*/  LDC.64 R2, c[0x0][0x388] ;  /* 0x0000e200ff027b82 */ /* 0x000e220000000a00 */
[----:B------:R-:W1:Y:S07]  /*0090*/  LDCU.64 UR4, c[0x0][0x358] ;  /* 0x00006b00ff0477ac */ /* 0x000e6e0008000a00 */
[----:B------:R-:W2:Y:S01]  /*00a0*/  LDC.64 R4, c[0x0][0x380] ;  /* 0x0000e000ff047b82 */ /* 0x000ea20000000a00 */
[----:B0-----:R-:W-:-:S06]  /*00b0*/  IMAD.WIDE R2, R7, 0x4, R2 ;  /* 0x0000000407027825 */ /* 0x001fcc00078e0202 */
[----:B-1----:R-:W3:Y:S01]  /*00c0*/  LDG.E R2, desc[UR4][R2.64] ;  /* 0x0000000402027981 */ /* 0x002ee2000c1e1900 */
[----:B--2---:R-:W-:-:S05]  /*00d0*/  IMAD.WIDE R4, R7, 0x4, R4 ;  /* 0x0000000407047825 */ /* 0x004fca00078e0204 */
[----:B------:R-:W3:Y:S02]  /*00e0*/  LDG.E R7, desc[UR4][R4.64] ;  /* 0x0000000404077981 */ /* 0x000ee4000c1e1900 */
[----:B---3--:R-:W-:-:S05]  /*00f0*/  FADD R7, R2, R7 ;  /* 0x0000000702077221 */ /* 0x008fca0000000000 */
[----:B------:R-:W-:Y:S01]  /*0100*/  STG.E desc[UR4][R4.64], R7 ;  /* 0x0000000704007986 */ /* 0x000fe2000c101904 */
[----:B------:R-:W-:Y:S05]  /*0110*/  EXIT ;  /* 0x000000000000794d */ /* 0x000fea0003800000 */
.L_x_0:
[----:B------:R-:W-:-:S00]  /*0120*/  BRA `(.L_x_0) ;  /* 0xfffffffc00fc7947 */ /* 0x000fc0000383ffff */
[----:B------:R-:W-:-:S00]  /*0130*/  NOP ;  /* 0x0000000000007918 */ /* 0x000fc00000000000 */
        /* <DEDUP_REMOVED lines=12> */
.L_x_8:


//--------------------- .text._Z10verifyDataPfS_Pbi --------------------------
	.section	.text._Z10verifyDataPfS_Pbi,"ax",@progbits
	.align	128
        .global         _Z10verifyDataPfS_Pbi
        .type           _Z10verifyDataPfS_Pbi,@function
        .size           _Z10verifyDataPfS_Pbi,(.L_x_9 - _Z10verifyDataPfS_Pbi)
        .other          _Z10verifyDataPfS_Pbi,@"STO_CUDA_ENTRY STV_DEFAULT"
_Z10verifyDataPfS_Pbi:
.text._Z10verifyDataPfS_Pbi:
        /* <DEDUP_REMOVED lines=13> */
[----:B--2---:R-:W-:-:S06]  /*00d0*/  IMAD.WIDE R4, R7, 0x4, R4 ;  /* 0x0000000407047825 */ /* 0x004fcc00078e0204 */
[----:B------:R-:W3:Y:S02]  /*00e0*/  LDG.E R5, desc[UR4][R4.64] ;  /* 0x0000000404057981 */ /* 0x000ee4000c1e1900 */
[----:B---3--:R-:W-:-:S05]  /*00f0*/  FADD R0, R2, -R5 ;  /* 0x8000000502007221 */ /* 0x008fca0000000000 */
[----:B------:R-:W-:-:S13]  /*0100*/  FSETP.GT.AND P0, PT, |R0|, 9.9999997473787516356e-06, PT ;  /* 0x3727c5ac0000780b */ /* 0x000fda0003f04200 */
[----:B------:R-:W-:Y:S05]  /*0110*/  @!P0 EXIT ;  /* 0x000000000000894d */ /* 0x000fea0003800000 */
[----:B------:R-:W0:Y:S02]  /*0120*/  LDC.64 R2, c[0x0][0x390] ;  /* 0x0000e400ff027b82 */ /* 0x000e240000000a00 */
[----:B0-----:R-:W-:Y:S01]  /*0130*/  STG.E.U8 desc[UR4][R2.64], RZ ;  /* 0x000000ff02007986 */ /* 0x001fe2000c101104 */
[----:B------:R-:W-:Y:S05]  /*0140*/  EXIT ;  /* 0x000000000000794d */ /* 0x000fea0003800000 */
.L_x_1:
        /* <DEDUP_REMOVED lines=11> */
.L_x_9:


//--------------------- .text._Z11processDataPfii --------------------------
	.section	.text._Z11processDataPfii,"ax",@progbits
	.align	128
        .global         _Z11processDataPfii
        .type           _Z11processDataPfii,@function
        .size           _Z11processDataPfii,(.L_x_10 - _Z11processDataPfii)
        .other          _Z11processDataPfii,@"STO_CUDA_ENTRY STV_DEFAULT"
_Z11processDataPfii:
.text._Z11processDataPfii:
        /* <DEDUP_REMOVED lines=9> */
[----:B------:R-:W1:Y:S01]  /*0090*/  LDCU.64 UR6, c[0x0][0x358] ;  /* 0x00006b00ff0677ac */ /* 0x000e620008000a00 */
[----:B------:R-:W-:Y:S01]  /*00a0*/  I2FP.F32.S32 R0, R5 ;  /* 0x0000000500007245 */ /* 0x000fe20000201400 */
[----:B------:R-:W2:Y:S01]  /*00b0*/  LDCU UR4, c[0x0][0x38c] ;  /* 0x00007180ff0477ac */ /* 0x000ea20008000800 */
[----:B0-----:R-:W-:-:S05]  /*00c0*/  IMAD.WIDE R2, R5, 0x4, R2 ;  /* 0x0000000405027825 */ /* 0x001fca00078e0202 */
[----:B-1----:R-:W3:Y:S01]  /*00d0*/  LDG.E R4, desc[UR6][R2.64] ;  /* 0x0000000602047981 */ /* 0x002ee2000c1e1900 */
[----:B------:R-:W-:Y:S01]  /*00e0*/  FMUL R0, R0, 0.0010000000474974513054 ;  /* 0x3a83126f00007820 */ /* 0x000fe20000400000 */
[----:B--2---:R-:W-:Y:S01]  /*00f0*/  I2FP.F32.S32 R5, UR4 ;  /* 0x0000000400057c45 */ /* 0x004fe20008201400 */
[----:B------:R-:W-:Y:S02]  /*0100*/  BSSY.RECONVERGENT B0, `(.L_x_2) ;  /* 0x000006b000007945 */ /* 0x000fe40003800200 */
[C---:B------:R-:W-:Y:S01]  /*0110*/  FMUL R6, R0.reuse, 0.63661974668502807617 ;  /* 0x3f22f98300067820 */ /* 0x040fe20000400000 */
[----:B------:R-:W-:Y:S01]  /*0120*/  FSETP.GE.AND P0, PT, |R0|, 105615, PT ;  /* 0x47ce47800000780b */ /* 0x000fe20003f06200 */
[----:B------:R-:W-:Y:S02]  /*0130*/  FADD R5, R5, 1 ;  /* 0x3f80000005057421 */ /* 0x000fe40000000000 */
[----:B------:R-:W0:Y:S02]  /*0140*/  F2I.NTZ R10, R6 ;  /* 0x00000006000a7305 */ /* 0x000e240000203100 */
[----:B0-----:R-:W-:-:S05]  /*0150*/  I2FP.F32.S32 R7, R10 ;  /* 0x0000000a00077245 */ /* 0x001fca0000201400 */
[----:B------:R-:W-:-:S04]  /*0160*/  FFMA R8, R7, -1.5707962512969970703, R0 ;  /* 0xbfc90fda07087823 */ /* 0x000fc80000000000 */
[----:B------:R-:W-:-:S04]  /*0170*/  FFMA R8, R7, -7.5497894158615963534e-08, R8 ;  /* 0xb3a2216807087823 */ /* 0x000fc80000000008 */
[----:B------:R-:W-:Y:S01]  /*0180*/  FFMA R8, R7, -5.3903029534742383927e-15, R8 ;  /* 0xa7c234c507087823 */ /* 0x000fe20000000008 */
[----:B---3--:R-:W-:Y:S01]  /*0190*/  FMUL R4, R4, R5 ;  /* 0x0000000504047220 */ /* 0x008fe20000400000 */
[----:B------:R-:W-:Y:S06]  /*01a0*/  @!P0 BRA `(.L_x_3) ;  /* 0x0000000400808947 */ /* 0x000fec0003800000 */
[----:B------:R-:W-:-:S13]  /*01b0*/  FSETP.NEU.AND P0, PT, |R0|, +INF , PT ;  /* 0x7f8000000000780b */ /* 0x000fda0003f0d200 */
[----:B------:R-:W-:Y:S01]  /*01c0*/  @!P0 FMUL R8, RZ, R0 ;  /* 0x00000000ff088220 */ /* 0x000fe20000400000 */
[----:B------:R-:W-:Y:S01]  /*01d0*/  @!P0 IMAD.MOV.U32 R10, RZ, RZ, RZ ;  /* 0x000000ffff0a8224 */ /* 0x000fe200078e00ff */
[----:B------:R-:W-:Y:S06]  /*01e0*/  @!P0 BRA `(.L_x_3) ;  /* 0x0000000400708947 */ /* 0x000fec0003800000 */
[----:B------:R-:W-:Y:S01]  /*01f0*/  IMAD.SHL.U32 R6, R0, 0x100, RZ ;  /* 0x0000010000067824 */ /* 0x000fe200078e00ff */
[----:B------:R-:W0:Y:S01]  /*0200*/  LDCU.64 UR8, c[0x4][URZ] ;  /* 0x01000000ff0877ac */ /* 0x000e220008000a00 */
[----:B------:R-:W-:Y:S02]  /*0210*/  IMAD.MOV.U32 R5, RZ, RZ, RZ ;  /* 0x000000ffff057224 */ /* 0x000fe400078e00ff */
[----:B------:R-:W-:Y:S01]  /*0220*/  IMAD.MOV.U32 R11, RZ, RZ, RZ ;  /* 0x000000ffff0b7224 */ /* 0x000fe200078e00ff */
[----:B------:R-:W-:Y:S01]  /*0230*/  LOP3.LUT R10, R6, 0x80000000, RZ, 0xfc, !PT ;  /* 0x80000000060a7812 */ /* 0x000fe200078efcff */
[----:B------:R-:W-:Y:S01]  /*0240*/  UMOV UR5, URZ ;  /* 0x000000ff00057c82 */ /* 0x000fe20008000000 */
[----:B------:R-:W-:-:S05]  /*0250*/  UMOV UR4, URZ ;  /* 0x000000ff00047c82 */ /* 0x000fca0008000000 */
.L_x_4:
[----:B0-----:R-:W-:Y:S01]  /*0260*/  IMAD.U32 R8, RZ, RZ, UR8 ;  /* 0x00000008ff087e24 */ /* 0x001fe2000f8e00ff */
[----:B------:R-:W-:-:S05]  /*0270*/  MOV R9, UR9 ;  /* 0x0000000900097c02 */ /* 0x000fca0008000f00 */
[----:B------:R-:W2:Y:S01]  /*0280*/  LDG.E.CONSTANT R7, desc[UR6][R8.64] ;  /* 0x0000000608077981 */ /* 0x000ea2000c1e9900 */
[----:B------:R-:W-:Y:S01]  /*0290*/  UIADD3 UR4, UPT, UPT, UR4, 0x1, URZ ;  /* 0x0000000104047890 */ /* 0x000fe2000fffe0ff */
[C---:B------:R-:W-:Y:S01]  /*02a0*/  ISETP.EQ.AND P0, PT, R11.reuse, RZ, PT ;  /* 0x000000ff0b00720c */ /* 0x040fe20003f02270 */
[----:B------:R-:W-:Y:S01]  /*02b0*/  UIADD3 UR8, UP1, UPT, UR8, 0x4, URZ ;  /* 0x0000000408087890 */ /* 0x000fe2000ff3e0ff */
[C---:B------:R-:W-:Y:S01]  /*02c0*/  ISETP.EQ.AND P1, PT, R11.reuse, 0x4, PT ;  /* 0x000000040b00780c */ /* 0x040fe20003f22270 */
[----:B------:R-:W-:Y:S01]  /*02d0*/  UISETP.NE.AND UP0, UPT, UR4, 0x6, UPT ;  /* 0x000000060400788c */ /* 0x000fe2000bf05270 */
[C---:B------:R-:W-:Y:S01]  /*02e0*/  ISETP.EQ.AND P2, PT, R11.reuse, 0x8, PT ;  /* 0x000000080b00780c */ /* 0x040fe20003f42270 */
[----:B------:R-:W-:Y:S01]  /*02f0*/  UIADD3.X UR9, UPT, UPT, URZ, UR9, URZ, UP1, !UPT ;  /* 0x00000009ff097290 */ /* 0x000fe20008ffe4ff */
[C---:B------:R-:W-:Y:S02]  /*0300*/  ISETP.EQ.AND P3, PT, R11.reuse, 0xc, PT ;  /* 0x0000000c0b00780c */ /* 0x040fe40003f62270 */
[----:B------:R-:W-:-:S02]  /*0310*/  ISETP.EQ.AND P4, PT, R11, 0x10, PT ;  /* 0x000000100b00780c */ /* 0x000fc40003f82270 */
[C---:B------:R-:W-:Y:S01]  /*0320*/  ISETP.EQ.AND P5, PT, R11.reuse, 0x14, PT ;  /* 0x000000140b00780c */ /* 0x040fe20003fa2270 */
[----:B------:R-:W-:Y:S02]  /*0330*/  VIADD R11, R11, 0x4 ;  /* 0x000000040b0b7836 */ /* 0x000fe40000000000 */
[----:B--2---:R-:W-:-:S03]  /*0340*/  IMAD.WIDE.U32 R6, R7, R10, RZ ;  /* 0x0000000a07067225 */ /* 0x004fc600078e00ff */
[----:B------:R-:W-:-:S04]  /*0350*/  IADD3 R6, P6, PT, R6, R5, RZ ;  /* 0x0000000506067210 */ /* 0x000fc80007fde0ff */
[----:B------:R-:W-:Y:S01]  /*0360*/  IADD3.X R5, PT, PT, R7, UR5, RZ, P6, !PT ;  /* 0x0000000507057c10 */ /* 0x000fe2000b7fe4ff */
[--C-:B------:R-:W-:Y:S01]  /*0370*/  @P0 IMAD.MOV.U32 R12, RZ, RZ, R6.reuse ;  /* 0x000000ffff0c0224 */ /* 0x100fe200078e0006 */
[----:B------:R-:W-:Y:S01]  /*0380*/  @P4 MOV R16, R6 ;  /* 0x0000000600104202 */ /* 0x000fe20000000f00 */
[--C-:B------:R-:W-:Y:S02]  /*0390*/  @P1 IMAD.MOV.U32 R13, RZ, RZ, R6.reuse ;  /* 0x000000ffff0d1224 */ /* 0x100fe400078e0006 */
[--C-:B------:R-:W-:Y:S02]  /*03a0*/  @P2 IMAD.MOV.U32 R14, RZ, RZ, R6.reuse ;  /* 0x000000ffff0e2224 */ /* 0x100fe400078e0006 */
[--C-:B------:R-:W-:Y:S02]  /*03b0*/  @P3 IMAD.MOV.U32 R15, RZ, RZ, R6.reuse ;  /* 0x000000ffff0f3224 */ /* 0x100fe400078e0006 */
[----:B------:R-:W-:Y:S01]  /*03c0*/  @P5 IMAD.MOV.U32 R17, RZ, RZ, R6 ;  /* 0x000000ffff115224 */ /* 0x000fe200078e0006 */
[----:B------:R-:W-:Y:S06]  /*03d0*/  BRA.U UP0, `(.L_x_4) ;  /* 0xfffffffd00a07547 */ /* 0x000fec000b83ffff */
[----:B------:R-:W-:Y:S01]  /*03e0*/  SHF.R.U32.HI R6, RZ, 0x17, R0 ;  /* 0x00000017ff067819 */ /* 0x000fe20000011600 */
[----:B------:R-:W-:Y:S03]  /*03f0*/  BSSY.RECONVERGENT B1, `(.L_x_5) ;  /* 0x0000029000017945 */ /* 0x000fe60003800200 */
[C---:B------:R-:W-:Y:S02]  /*0400*/  LOP3.LUT R7, R6.reuse, 0xe0, RZ, 0xc0, !PT ;  /* 0x000000e006077812 */ /* 0x040fe400078ec0ff */
[----:B------:R-:W-:-:S03]  /*0410*/  LOP3.LUT P6, RZ, R6, 0x1f, RZ, 0xc0, !PT ;  /* 0x0000001f06ff7812 */ /* 0x000fc600078cc0ff */
[----:B------:R-:W-:-:S05]  /*0420*/  VIADD R7, R7, 0xffffff80 ;  /* 0xffffff8007077836 */ /* 0x000fca0000000000 */
[----:B------:R-:W-:-:S05]  /*0430*/  SHF.R.U32.HI R7, RZ, 0x5, R7 ;  /* 0x00000005ff077819 */ /* 0x000fca0000011607 */
[----:B------:R-:W-:-:S05]  /*0440*/  IMAD.U32 R9, R7, -0x4, RZ ;  /* 0xfffffffc07097824 */ /* 0x000fca00078e00ff */
[C---:B------:R-:W-:Y:S02]  /*0450*/  ISETP.EQ.AND P3, PT, R9.reuse, -0x18, PT ;  /* 0xffffffe80900780c */ /* 0x040fe40003f62270 */
[C---:B------:R-:W-:Y:S02]  /*0460*/  ISETP.EQ.AND P4, PT, R9.reuse, -0x14, PT ;  /* 0xffffffec0900780c */ /* 0x040fe40003f82270 */
[C---:B------:R-:W-:Y:S02]  /*0470*/  ISETP.EQ.AND P2, PT, R9.reuse, -0x10, PT ;  /* 0xfffffff00900780c */ /* 0x040fe40003f42270 */
[C---:B------:R-:W-:Y:S02]  /*0480*/  ISETP.EQ.AND P1, PT, R9.reuse, -0xc, PT ;  /* 0xfffffff40900780c */ /* 0x040fe40003f22270 */
[C---:B------:R-:W-:Y:S02]  /*0490*/  ISETP.EQ.AND P0, PT, R9.reuse, -0x8, PT ;  /* 0xfffffff80900780c */ /* 0x040fe40003f02270 */
[----:B------:R-:W-:-:S03]  /*04a0*/  ISETP.EQ.AND P5, PT, R9, RZ, PT ;  /* 0x000000ff0900720c */ /* 0x000fc60003fa2270 */
[----:B------:R-:W-:Y:S02]  /*04b0*/  @P3 MOV R7, R12 ;  /* 0x0000000c00073202 */ /* 0x000fe40000000f00 */
[C---:B------:R-:W-:Y:S01]  /*04c0*/  ISETP.EQ.AND P3, PT, R9.reuse, -0x4, PT ;  /* 0xfffffffc0900780c */ /* 0x040fe20003f62270 */
[----:B------:R-:W-:Y:S02]  /*04d0*/  @P4 IMAD.MOV.U32 R8, RZ, RZ, R12 ;  /* 0x000000ffff084224 */ /* 0x000fe400078e000c */
[----:B------:R-:W-:Y:S01]  /*04e0*/  @P4 IMAD.MOV.U32 R7, RZ, RZ, R13 ;  /* 0x000000ffff074224 */ /* 0x000fe200078e000d */
[----:B------:R-:W-:Y:S01]  /*04f0*/  ISETP.EQ.AND P4, PT, R9, 0x4, PT ;  /* 0x000000040900780c */ /* 0x000fe20003f82270 */
[----:B------:R-:W-:Y:S02]  /*0500*/  @P2 IMAD.MOV.U32 R7, RZ, RZ, R14 ;  /* 0x000000ffff072224 */ /* 0x000fe400078e000e */
[----:B------:R-:W-:Y:S02]  /*0510*/  @P1 IMAD.MOV.U32 R7, RZ, RZ, R15 ;  /* 0x000000ffff071224 */ /* 0x000fe400078e000f */
[----:B------:R-:W-:-:S02]  /*0520*/  @P0 IMAD.MOV.U32 R7, RZ, RZ, R16 ;  /* 0x000000ffff070224 */ /* 0x000fc400078e0010 */
[----:B------:R-:W-:Y:S01]  /*0530*/  @P2 IMAD.MOV.U32 R8, RZ, RZ, R13 ;  /* 0x000000ffff082224 */ /* 0x000fe200078e000d */
[----:B------:R-:W-:Y:S01]  /*0540*/  @P1 MOV R8, R14 ;  /* 0x0000000e00081202 */ /* 0x000fe20000000f00 */
[----:B------:R-:W-:Y:S01]  /*0550*/  @P0 IMAD.MOV.U32 R8, RZ, RZ, R15 ;  /* 0x000000ffff080224 */ /* 0x000fe200078e000f */
[----:B------:R-:W-:Y:S01]  /*0560*/  @P3 MOV R7, R17 ;  /* 0x0000001100073202 */ /* 0x000fe20000000f00 */
[----:B------:R-:W-:Y:S02]  /*0570*/  @P5 IMAD.MOV.U32 R7, RZ, RZ, R5 ;  /* 0x000000ffff075224 */ /* 0x000fe400078e0005 */
[----:B------:R-:W-:Y:S02]  /*0580*/  @P3 IMAD.MOV.U32 R8, RZ, RZ, R16 ;  /* 0x000000ffff083224 */ /* 0x000fe400078e0010 */
[----:B------:R-:W-:Y:S02]  /*0590*/  @P5 IMAD.MOV.U32 R8, RZ, RZ, R17 ;  /* 0x000000ffff085224 */ /* 0x000fe400078e0011 */
[----:B------:R-:W-:-:S02]  /*05a0*/  @P4 IMAD.MOV.U32 R8, RZ, RZ, R5 ;  /* 0x000000ffff084224 */ /* 0x000fc400078e0005 */
[----:B------:R-:W-:Y:S01]  /*05b0*/  IMAD.MOV.U32 R11, RZ, RZ, R7 ;  /* 0x000000ffff0b7224 */ /* 0x000fe200078e0007 */
[----:B------:R-:W-:Y:S06]  /*05c0*/  @!P6 BRA `(.L_x_6) ;  /* 0x00000000002ce947 */ /* 0x000fec0003800000 */
[----:B------:R-:W-:Y:S01]  /*05d0*/  @P2 MOV R7, R12 ;  /* 0x0000000c00072202 */ /* 0x000fe20000000f00 */
[----:B------:R-:W-:Y:S01]  /*05e0*/  @P1 IMAD.MOV.U32 R7, RZ, RZ, R13 ;  /* 0x000000ffff071224 */ /* 0x000fe200078e000d */
[----:B------:R-:W-:Y:S01]  /*05f0*/  LOP3.LUT R6, R6, 0x1f, RZ, 0xc0, !PT ;  /* 0x0000001f06067812 */ /* 0x000fe200078ec0ff */
[----:B------:R-:W-:Y:S01]  /*0600*/  @P0 IMAD.MOV.U32 R7, RZ, RZ, R14 ;  /* 0x000000ffff070224 */ /* 0x000fe200078e000e */
[----:B------:R-:W-:Y:S01]  /*0610*/  ISETP.EQ.AND P0, PT, R9, 0x8, PT ;  /* 0x000000080900780c */ /* 0x000fe20003f02270 */
[----:B------:R-:W-:Y:S01]  /*0620*/  @P3 IMAD.MOV.U32 R7, RZ, RZ, R15 ;  /* 0x000000ffff073224 */ /* 0x000fe200078e000f */
[----:B------:R-:W-:Y:S01]  /*0630*/  SHF.L.W.U32.HI R11, R8, R6, R11 ;  /* 0x00000006080b7219 */ /* 0x000fe20000010e0b */
[----:B------:R-:W-:Y:S01]  /*0640*/  @P5 IMAD.MOV.U32 R7, RZ, RZ, R16 ;  /* 0x000000ffff075224 */ /* 0x000fe200078e0010 */
[----:B------:R-:W-:-:S09]  /*0650*/  @P4 MOV R7, R17 ;  /* 0x0000001100074202 */ /* 0x000fd20000000f00 */
[----:B------:R-:W-:-:S05]  /*0660*/  @P0 IMAD.MOV.U32 R7, RZ, RZ, R5 ;  /* 0x000000ffff070224 */ /* 0x000fca00078e0005 */
[----:B------:R-:W-:-:S07]  /*0670*/  SHF.L.W.U32.HI R8, R7, R6, R8 ;  /* 0x0000000607087219 */ /* 0x000fce0000010e08 */
.L_x_6:
[----:B------:R-:W-:Y:S05]  /*0680*/  BSYNC.RECONVERGENT B1 ;  /* 0x0000000000017941 */ /* 0x000fea0003800200 */
.L_x_5:
[C---:B------:R-:W-:Y:S01]  /*0690*/  SHF.L.W.U32.HI R5, R8.reuse, 0x2, R11 ;  /* 0x0000000208057819 */ /* 0x040fe20000010e0b */
[----:B------:R-:W-:Y:S01]  /*06a0*/  IMAD.SHL.U32 R8, R8, 0x4, RZ ;  /* 0x0000000408087824 */ /* 0x000fe200078e00ff */
[----:B------:R-:W-:Y:S01]  /*06b0*/  UMOV UR4, 0x54442d19 ;  /* 0x54442d1900047882 */ /* 0x000fe20000000000 */
[----:B------:R-:W-:Y:S01]  /*06c0*/  UMOV UR5, 0x3bf921fb ;  /* 0x3bf921fb00057882 */ /* 0x000fe20000000000 */
[----:B------:R-:W-:Y:S02]  /*06d0*/  SHF.R.S32.HI R6, RZ, 0x1f, R5 ;  /* 0x0000001fff067819 */ /* 0x000fe40000011405 */
[----:B------:R-:W-:Y:S02]  /*06e0*/  ISETP.GE.AND P0, PT, R0, RZ, PT ;  /* 0x000000ff0000720c */ /* 0x000fe40003f06270 */
[C---:B------:R-:W-:Y:S02]  /*06f0*/  LOP3.LUT R8, R6.reuse, R8, RZ, 0x3c, !PT ;  /* 0x0000000806087212 */ /* 0x040fe400078e3cff */
[----:B------:R-:W-:-:S02]  /*0700*/  LOP3.LUT R9, R6, R5, RZ, 0x3c, !PT ;  /* 0x0000000506097212 */ /* 0x000fc400078e3cff */
[----:B------:R-:W-:Y:S02]  /*0710*/  SHF.R.U32.HI R10, RZ, 0x1e, R11 ;  /* 0x0000001eff0a7819 */ /* 0x000fe4000001160b */
[----:B------:R-:W0:Y:S01]  /*0720*/  I2F.F64.S64 R6, R8 ;  /* 0x0000000800067312 */ /* 0x000e220000301c00 */
[C---:B------:R-:W-:Y:S02]  /*0730*/  LOP3.LUT R0, R5.reuse, R0, RZ, 0x3c, !PT ;  /* 0x0000000005007212 */ /* 0x040fe400078e3cff */
[----:B------:R-:W-:Y:S02]  /*0740*/  LEA.HI R10, R5, R10, RZ, 0x1 ;  /* 0x0000000a050a7211 */ /* 0x000fe400078f08ff */
[----:B------:R-:W-:-:S03]  /*0750*/  ISETP.GE.AND P1, PT, R0, RZ, PT ;  /* 0x000000ff0000720c */ /* 0x000fc60003f26270 */
[----:B------:R-:W-:-:S04]  /*0760*/  IMAD.MOV R0, RZ, RZ, -R10 ;  /* 0x000000ffff007224 */ /* 0x000fc800078e0a0a */
[----:B------:R-:W-:Y:S01]  /*0770*/  @!P0 IMAD.MOV.U32 R10, RZ, RZ, R0 ;  /* 0x000000ffff0a8224 */ /* 0x000fe200078e0000 */
[----:B0-----:R-:W-:-:S10]  /*0780*/  DMUL R6, R6, UR4 ;  /* 0x0000000406067c28 */ /* 0x001fd40008000000 */
[----:B------:R-:W0:Y:S02]  /*0790*/  F2F.F32.F64 R6, R6 ;  /* 0x0000000600067310 */ /* 0x000e240000301000 */
[----:B0-----:R-:W-:-:S07]  /*07a0*/  FSEL R8, -R6, R6, !P1 ;  /* 0x0000000606087208 */ /* 0x001fce0004800100 */
.L_x_3:
[----:B------:R-:W-:Y:S05]  /*07b0*/  BSYNC.RECONVERGENT B0 ;  /* 0x0000000000007941 */ /* 0x000fea0003800200 */
.L_x_2:
[----:B------:R-:W-:Y:S01]  /*07c0*/  MOV R0, 0x37cbac00 ;  /* 0x37cbac0000007802 */ /* 0x000fe20000000f00 */
[----:B------:R-:W-:Y:S01]  /*07d0*/  FMUL R5, R8, R8 ;  /* 0x0000000808057220 */ /* 0x000fe20000400000 */
[C---:B------:R-:W-:Y:S01]  /*07e0*/  LOP3.LUT R6, R10.reuse, 0x1, RZ, 0xc0, !PT ;  /* 0x000000010a067812 */ /* 0x040fe200078ec0ff */
[----:B------:R-:W-:Y:S01]  /*07f0*/  IMAD.MOV.U32 R12, RZ, RZ, 0x3d2aaabb ;  /* 0x3d2aaabbff0c7424 */ /* 0x000fe200078e00ff */
[----:B------:R-:W-:Y:S01]  /*0800*/  LOP3.LUT P1, RZ, R10, 0x2, RZ, 0xc0, !PT ;  /* 0x000000020aff7812 */ /* 0x000fe2000782c0ff */
[----:B------:R-:W-:Y:S01]  /*0810*/  FFMA R0, R5, R0, -0.0013887860113754868507 ;  /* 0xbab607ed05007423 */ /* 0x000fe20000000000 */
[----:B------:R-:W-:Y:S01]  /*0820*/  ISETP.NE.U32.AND P0, PT, R6, 0x1, PT ;  /* 0x000000010600780c */ /* 0x000fe20003f05070 */
[----:B------:R-:W-:-:S03]  /*0830*/  IMAD.MOV.U32 R9, RZ, RZ, 0x3effffff ;  /* 0x3effffffff097424 */ /* 0x000fc600078e00ff */
[----:B------:R-:W-:Y:S02]  /*0840*/  FSEL R6, R0, -0.00019574658654164522886, !P0 ;  /* 0xb94d415300067808 */ /* 0x000fe40004000000 */
[----:B------:R-:W-:Y:S02]  /*0850*/  FSEL R12, R12, 0.0083327032625675201416, !P0 ;  /* 0x3c0885e40c0c7808 */ /* 0x000fe40004000000 */
[----:B------:R-:W-:Y:S02]  /*0860*/  FSEL R0, R8, 1, P0 ;  /* 0x3f80000008007808 */ /* 0x000fe40000000000 */
[----:B------:R-:W-:Y:S01]  /*0870*/  FSEL R9, -R9, -0.16666662693023681641, !P0 ;  /* 0xbe2aaaa809097808 */ /* 0x000fe20004000100 */
[C---:B------:R-:W-:Y:S02]  /*0880*/  FFMA R6, R5.reuse, R6, R12 ;  /* 0x0000000605067223 */ /* 0x040fe4000000000c */
[C---:B------:R-:W-:Y:S02]  /*0890*/  FFMA R7, R5.reuse, R0, RZ ;  /* 0x0000000005077223 */ /* 0x040fe400000000ff */
[----:B------:R-:W-:-:S04]  /*08a0*/  FFMA R6, R5, R6, R9 ;  /* 0x0000000605067223 */ /* 0x000fc80000000009 */
[----:B------:R-:W-:-:S04]  /*08b0*/  FFMA R7, R7, R6, R0 ;  /* 0x0000000607077223 */ /* 0x000fc80000000000 */
[----:B------:R-:W-:-:S04]  /*08c0*/  @P1 FADD R7, RZ, -R7 ;  /* 0x80000007ff071221 */ /* 0x000fc80000000000 */
[----:B------:R-:W-:-:S05]  /*08d0*/  FADD R7, R4, R7 ;  /* 0x0000000704077221 */ /* 0x000fca0000000000 */
[----:B------:R-:W-:Y:S01]  /*08e0*/  STG.E desc[UR6][R2.64], R7 ;  /* 0x0000000702007986 */ /* 0x000fe2000c101906 */
[----:B------:R-:W-:Y:S05]  /*08f0*/  EXIT ;  /* 0x000000000000794d */ /* 0x000fea0003800000 */
.L_x_7:
        /* <DEDUP_REMOVED lines=16> */
.L_x_10:


//--------------------- .nv.global.init           --------------------------
	.section	.nv.global.init,"aw",@progbits
	.align	4
.nv.global.init:
	.type		__cudart_i2opi_f,@object
	.size		__cudart_i2opi_f,(.L_0 - __cudart_i2opi_f)
__cudart_i2opi_f:
        /*0000*/ 	.byte	0x41, 0x90, 0x43, 0x3c, 0x99, 0x95, 0x62, 0xdb, 0xc0, 0xdd, 0x34, 0xf5, 0xd1, 0x57, 0x27, 0xfc
        /*0010*/ 	.byte	0x29, 0x15, 0x44, 0x4e, 0x6e, 0x83, 0xf9, 0xa2
.L_0:


//--------------------- .nv.shared.reserved.0     --------------------------
	.section	.nv.shared.reserved.0,"aw",@nobits
	.weak		__nv_reservedSMEM_offset_0_alias
	.size		__nv_reservedSMEM_offset_0_alias, 0, 64
	.other		__nv_reservedSMEM_offset_0_alias,@"STO_CUDA_RESERVED_SHARED STV_DEFAULT"
__nv_reservedSMEM_offset_0_alias:
	.zero		0
	.zero		64


//--------------------- .nv.constant0._Z9addArraysPfS_i --------------------------
	.section	.nv.constant0._Z9addArraysPfS_i,"a",@progbits
	.sectionflags	@""
	.align	4
.nv.constant0._Z9addArraysPfS_i:
	.zero		916


//--------------------- .nv.constant0._Z10verifyDataPfS_Pbi --------------------------
	.section	.nv.constant0._Z10verifyDataPfS_Pbi,"a",@progbits
	.sectionflags	@""
	.align	4
.nv.constant0._Z10verifyDataPfS_Pbi:
	.zero		924


//--------------------- .nv.constant0._Z11processDataPfii --------------------------
	.section	.nv.constant0._Z11processDataPfii,"a",@progbits
	.sectionflags	@""
	.align	4
.nv.constant0._Z11processDataPfii:
	.zero		912


//--------------------- SYMBOLS --------------------------

	.type		.nv.reservedSmem.offset0,@object
	.size		.nv.reservedSmem.offset0,0x4
